	.headerflags	@"EF_CUDA_TEXMODE_UNIFIED EF_CUDA_64BIT_ADDRESS EF_CUDA_ACCELERATORS EF_CUDA_SM90 EF_CUDA_VIRTUAL_SM(EF_CUDA_SM90)"
	.elftype	@"ET_EXEC"


//--------------------- .nv.info                  --------------------------
	.section	.nv.info,"",@"SHT_CUDA_INFO"
	.align	4


	//----- nvinfo : EIATTR_REGCOUNT
	.align		4
        /*0000*/ 	.byte	0x04, 0x2f
        /*0002*/ 	.short	(.L_3 - .L_2)
	.align		4
.L_2:
        /*0004*/ 	.word	index@(triton_poi_fused__native_batch_norm_legit_no_training_add_relu_threshold_backward_12)
        /*0008*/ 	.word	0x00000012


	//----- nvinfo : EIATTR_MIN_STACK_SIZE
	.align		4
.L_3:
        /*000c*/ 	.byte	0x04, 0x12
        /*000e*/ 	.short	(.L_5 - .L_4)
	.align		4
.L_4:
        /*0010*/ 	.word	index@(triton_poi_fused__native_batch_norm_legit_no_training_add_relu_threshold_backward_12)
        /*0014*/ 	.word	0x00000000


	//----- nvinfo : EIATTR_FRAME_SIZE
	.align		4
.L_5:
        /*0018*/ 	.byte	0x04, 0x11
        /*001a*/ 	.short	(.L_7 - .L_6)
	.align		4
.L_6:
        /*001c*/ 	.word	index@(triton_poi_fused__native_batch_norm_legit_no_training_add_relu_threshold_backward_12)
        /*0020*/ 	.word	0x00000000


	//----- nvinfo : EIATTR_MIN_STACK_SIZE
	.align		4
.L_7:
        /*0024*/ 	.byte	0x04, 0x12
        /*0026*/ 	.short	(.L_9 - .L_8)
	.align		4
.L_8:
        /*0028*/ 	.word	index@(triton_poi_fused__native_batch_norm_legit_no_training_add_relu_threshold_backward_12)
        /*002c*/ 	.word	0x00000000
.L_9:


//--------------------- .nv.info.triton_poi_fused__native_batch_norm_legit_no_training_add_relu_threshold_backward_12 --------------------------
	.section	.nv.info.triton_poi_fused__native_batch_norm_legit_no_training_add_relu_threshold_backward_12,"",@"SHT_CUDA_INFO"
	.sectionflags	@""
	.align	4


	//----- nvinfo : EIATTR_CUDA_API_VERSION
	.align		4
        /*0000*/ 	.byte	0x04, 0x37
        /*0002*/ 	.short	(.L_11 - .L_10)
.L_10:
        /*0004*/ 	.word	0x0000007c


	//----- nvinfo : EIATTR_KPARAM_INFO
	.align		4
.L_11:
        /*0008*/ 	.byte	0x04, 0x17
        /*000a*/ 	.short	(.L_13 - .L_12)
.L_12:
        /*000c*/ 	.word	0x00000000
        /*0010*/ 	.short	0x0008
        /*0012*/ 	.short	0x0040
        /*0014*/ 	.byte	0x00, 0xf0, 0x11, 0x00


	//----- nvinfo : EIATTR_KPARAM_INFO
	.align		4
.L_13:
        /*0018*/ 	.byte	0x04, 0x17
        /*001a*/ 	.short	(.L_15 - .L_14)
.L_14:
        /*001c*/ 	.word	0x00000000
        /*0020*/ 	.short	0x0007
        /*0022*/ 	.short	0x0038
        /*0024*/ 	.byte	0x00, 0xf4, 0x21, 0x00


	//----- nvinfo : EIATTR_KPARAM_INFO
	.align		4
.L_15:
        /*0028*/ 	.byte	0x04, 0x17
        /*002a*/ 	.short	(.L_17 - .L_16)
.L_16:
        /*002c*/ 	.word	0x00000000
        /*0030*/ 	.short	0x0006
        /*0032*/ 	.short	0x0030
        /*0034*/ 	.byte	0x00, 0xf4, 0x21, 0x00


	//----- nvinfo : EIATTR_KPARAM_INFO
	.align		4
.L_17:
        /*0038*/ 	.byte	0x04, 0x17
        /*003a*/ 	.short	(.L_19 - .L_18)
.L_18:
        /*003c*/ 	.word	0x00000000
        /*0040*/ 	.short	0x0005
        /*0042*/ 	.short	0x0028
        /*0044*/ 	.byte	0x00, 0xf4, 0x21, 0x00


	//----- nvinfo : EIATTR_KPARAM_INFO
	.align		4
.L_19:
        /*0048*/ 	.byte	0x04, 0x17
        /*004a*/ 	.short	(.L_21 - .L_20)
.L_20:
        /*004c*/ 	.word	0x00000000
        /*0050*/ 	.short	0x0004
        /*0052*/ 	.short	0x0020
        /*0054*/ 	.byte	0x00, 0xf4, 0x21, 0x00


	//----- nvinfo : EIATTR_KPARAM_INFO
	.align		4
.L_21:
        /*0058*/ 	.byte	0x04, 0x17
        /*005a*/ 	.short	(.L_23 - .L_22)
.L_22:
        /*005c*/ 	.word	0x00000000
        /*0060*/ 	.short	0x0003
        /*0062*/ 	.short	0x0018
        /*0064*/ 	.byte	0x00, 0xf4, 0x21, 0x00


	//----- nvinfo : EIATTR_KPARAM_INFO
	.align		4
.L_23:
        /*0068*/ 	.byte	0x04, 0x17
        /*006a*/ 	.short	(.L_25 - .L_24)
.L_24:
        /*006c*/ 	.word	0x00000000
        /*0070*/ 	.short	0x0002
        /*0072*/ 	.short	0x0010
        /*0074*/ 	.byte	0x00, 0xf4, 0x21, 0x00


	//----- nvinfo : EIATTR_KPARAM_INFO
	.align		4
.L_25:
        /*0078*/ 	.byte	0x04, 0x17
        /*007a*/ 	.short	(.L_27 - .L_26)
.L_26:
        /*007c*/ 	.word	0x00000000
        /*0080*/ 	.short	0x0001
        /*0082*/ 	.short	0x0008
        /*0084*/ 	.byte	0x00, 0xf4, 0x21, 0x00


	//----- nvinfo : EIATTR_KPARAM_INFO
	.align		4
.L_27:
        /*0088*/ 	.byte	0x04, 0x17
        /*008a*/ 	.short	(.L_29 - .L_28)
.L_28:
        /*008c*/ 	.word	0x00000000
        /*0090*/ 	.short	0x0000
        /*0092*/ 	.short	0x0000
        /*0094*/ 	.byte	0x00, 0xf4, 0x21, 0x00


	//----- nvinfo : EIATTR_SPARSE_MMA_MASK
	.align		4
.L_29:
        /*0098*/ 	.byte	0x03, 0x50
        /*009a*/ 	.short	0x0000


	//----- nvinfo : EIATTR_MAXREG_COUNT
	.align		4
        /*009c*/ 	.byte	0x03, 0x1b
        /*009e*/ 	.short	0x00ff


	//----- nvinfo : EIATTR_EXIT_INSTR_OFFSETS
	.align		4
        /*00a0*/ 	.byte	0x04, 0x1c
        /*00a2*/ 	.short	(.L_31 - .L_30)


	//   ....[0]....
.L_30:
        /*00a4*/ 	.word	0x000002e0


	//----- nvinfo : EIATTR_REQNTID
	.align		4
.L_31:
        /*00a8*/ 	.byte	0x04, 0x10
        /*00aa*/ 	.short	(.L_33 - .L_32)
.L_32:
        /*00ac*/ 	.word	0x00000080
        /*00b0*/ 	.word	0x00000001
        /*00b4*/ 	.word	0x00000001


	//----- nvinfo : EIATTR_CBANK_PARAM_SIZE
	.align		4
.L_33:
        /*00b8*/ 	.byte	0x03, 0x19
        /*00ba*/ 	.short	0x0044


	//----- nvinfo : EIATTR_PARAM_CBANK
	.align		4
        /*00bc*/ 	.byte	0x04, 0x0a
        /*00be*/ 	.short	(.L_35 - .L_34)
	.align		4
.L_34:
        /*00c0*/ 	.word	index@(.nv.constant0.triton_poi_fused__native_batch_norm_legit_no_training_add_relu_threshold_backward_12)
        /*00c4*/ 	.short	0x0210
        /*00c6*/ 	.short	0x0044


	//----- nvinfo : EIATTR_SW_WAR
	.align		4
.L_35:
        /*00c8*/ 	.byte	0x04, 0x36
        /*00ca*/ 	.short	(.L_37 - .L_36)
.L_36:
        /*00cc*/ 	.word	0x00000008
.L_37:


//--------------------- .nv.callgraph             --------------------------
	.section	.nv.callgraph,"",@"SHT_CUDA_CALLGRAPH"
	.align	4
	.sectionentsize	8
	.align		4
        /*0000*/ 	.word	0x00000000
	.align		4
        /*0004*/ 	.word	0xffffffff
	.align		4
        /*0008*/ 	.word	0x00000000
	.align		4
        /*000c*/ 	.word	0xfffffffe
	.align		4
        /*0010*/ 	.word	0x00000000
	.align		4
        /*0014*/ 	.word	0xfffffffd
	.align		4
        /*0018*/ 	.word	0x00000000
	.align		4
        /*001c*/ 	.word	0xfffffffc


//--------------------- .nv.constant4             --------------------------
	.section	.nv.constant4,"a",@progbits
	.align	8
	.align		8
.nv.constant4:
        /*0000*/ 	.dword	_$_str
	.align		8
        /*0008*/ 	.dword	_$_str_$_2


//--------------------- .text.triton_poi_fused__native_batch_norm_legit_no_training_add_relu_threshold_backward_12 --------------------------
	.section	.text.triton_poi_fused__native_batch_norm_legit_no_training_add_relu_threshold_backward_12,"ax",@progbits
	.align	128
        .global         triton_poi_fused__native_batch_norm_legit_no_training_add_relu_threshold_backward_12
        .type           triton_poi_fused__native_batch_norm_legit_no_training_add_relu_threshold_backward_12,@function
        .size           triton_poi_fused__native_batch_norm_legit_no_training_add_relu_threshold_backward_12,(.L_x_1 - triton_poi_fused__native_batch_norm_legit_no_training_add_relu_threshold_backward_12)
        .other          triton_poi_fused__native_batch_norm_legit_no_training_add_relu_threshold_backward_12,@"STO_CUDA_ENTRY STV_DEFAULT"
triton_poi_fused__native_batch_norm_legit_no_training_add_relu_threshold_backward_12:
.text.triton_poi_fused__native_batch_norm_legit_no_training_add_relu_threshold_backward_12:
[----:B------:R-:W-:Y:S08]  /*0000*/  LDC R1, c[0x0][0x28] ;  /* 0x00000a00ff017b82 */ /* 0x000ff00000000800 */
[----:B------:R-:W1:Y:S01]  /*0010*/  LDC.64 R6, c[0x0][0x220] ;  /* 0x00008800ff067b82 */ /* 0x000e620000000a00 */
[----:B------:R-:W-:Y:S01]  /*0020*/  ULDC.64 UR4, c[0x0][0x208] ;  /* 0x0000820000047ab9 */ /* 0x000fe20000000a00 */
[----:B------:R-:W2:Y:S01]  /*0030*/  S2R R0, SR_TID.X ;  /* 0x0000000000007919 */ /* 0x000ea20000002100 */
[----:B------:R-:W-:Y:S01]  /*0040*/  ULDC.64 UR6, c[0x0][0x248] ;  /* 0x0000920000067ab9 */ /* 0x000fe20000000a00 */
[----:B------:R-:W3:Y:S04]  /*0050*/  S2R R15, SR_CTAID.X ;  /* 0x00000000000f7919 */ /* 0x000ee80000002500 */
[----:B------:R-:W4:Y:S08]  /*0060*/  LDC.64 R2, c[0x0][0x210] ;  /* 0x00008400ff027b82 */ /* 0x000f300000000a00 */
[----:B------:R-:W5:Y:S01]  /*0070*/  LDC.64 R4, c[0x0][0x218] ;  /* 0x00008600ff047b82 */ /* 0x000f620000000a00 */
[----:B-1----:R1:W4:Y:S07]  /*0080*/  LDG.E R14, desc[UR4][R6.64] ;  /* 0x00000004060e7981 */ /* 0x00232e000c1e1900 */
[----:B------:R-:W1:Y:S08]  /*0090*/  LDC.64 R12, c[0x0][0x238] ;  /* 0x00008e00ff0c7b82 */ /* 0x000e700000000a00 */
[----:B------:R-:W4:Y:S01]  /*00a0*/  LDC.64 R8, c[0x0][0x228] ;  /* 0x00008a00ff087b82 */ /* 0x000f220000000a00 */
[----:B--2---:R-:W-:-:S04]  /*00b0*/  LOP3.LUT R0, R0, 0x7f, RZ, 0xc0, !PT ;  /* 0x0000007f00007812 */ /* 0x004fc800078ec0ff */
[----:B---3--:R-:W-:Y:S01]  /*00c0*/  LEA R0, R15, R0, 0x7 ;  /* 0x000000000f007211 */ /* 0x008fe200078e38ff */
[----:B-----5:R-:W2:Y:S02]  /*00d0*/  LDG.E R5, desc[UR4][R4.64] ;  /* 0x0000000404057981 */ /* 0x020ea4000c1e1900 */
[----:B------:R-:W3:Y:S02]  /*00e0*/  LDC.64 R10, c[0x0][0x230] ;  /* 0x00008c00ff0a7b82 */ /* 0x000ee40000000a00 */
[----:B----4-:R-:W-:-:S06]  /*00f0*/  IMAD.WIDE R2, R0, 0x4, R2 ;  /* 0x0000000400027825 */ /* 0x010fcc00078e0202 */
[----:B------:R4:W2:Y:S01]  /*0100*/  LDG.E R2, desc[UR4][R2.64] ;  /* 0x0000000402027981 */ /* 0x0008a2000c1e1900 */
[----:B-1----:R-:W-:-:S06]  /*0110*/  IMAD.WIDE R6, R0, 0x4, R12 ;  /* 0x0000000400067825 */ /* 0x002fcc00078e020c */
[----:B------:R-:W5:Y:S04]  /*0120*/  LDG.E R6, desc[UR4][R6.64] ;  /* 0x0000000406067981 */ /* 0x000f68000c1e1900 */
[----:B0-----:R-:W5:Y:S04]  /*0130*/  LDG.E R8, desc[UR4][R8.64] ;  /* 0x0000000408087981 */ /* 0x001f68000c1e1900 */
[----:B---3--:R-:W5:Y:S01]  /*0140*/  LDG.E R11, desc[UR4][R10.64] ;  /* 0x000000040a0b7981 */ /* 0x008f62000c1e1900 */
[----:B----4-:R-:W-:Y:S01]  /*0150*/  HFMA2.MMA R3, -RZ, RZ, 1.625, 0 ;  /* 0x3e800000ff037435 */ /* 0x010fe200000001ff */
[----:B------:R-:W-:-:S04]  /*0160*/  FADD R14, R14, 9.9999997473787516356e-06 ;  /* 0x3727c5ac0e0e7421 */ /* 0x000fc80000000000 */
[----:B------:R-:W0:Y:S02]  /*0170*/  MUFU.SQRT R12, R14 ;  /* 0x0000000e000c7308 */ /* 0x000e240000002000 */
[C---:B0-----:R-:W-:Y:S02]  /*0180*/  FSETP.GT.AND P0, PT, R12.reuse, 8.50705917302346158658e+37, PT ;  /* 0x7e8000000c00780b */ /* 0x041fe40003f04000 */
[----:B------:R-:W-:-:S11]  /*0190*/  FSETP.GEU.AND P1, PT, R12, 1.175494350822287508e-38, PT ;  /* 0x008000000c00780b */ /* 0x000fd60003f2e000 */
[----:B------:R-:W-:-:S04]  /*01a0*/  @P0 FMUL R12, R12, 0.25 ;  /* 0x3e8000000c0c0820 */ /* 0x000fc80000400000 */
[----:B------:R-:W-:Y:S01]  /*01b0*/  @!P1 FMUL R12, R12, 16777216 ;  /* 0x4b8000000c0c9820 */ /* 0x000fe20000400000 */
[----:B------:R-:W-:-:S05]  /*01c0*/  FSEL R3, R3, 1, P0 ;  /* 0x3f80000003037808 */ /* 0x000fca0000000000 */
[----:B------:R-:W0:Y:S01]  /*01d0*/  MUFU.RCP R12, R12 ;  /* 0x0000000c000c7308 */ /* 0x000e220000001000 */
[----:B------:R-:W-:Y:S01]  /*01e0*/  @!P1 FMUL R3, R3, 16777216 ;  /* 0x4b80000003039820 */ /* 0x000fe20000400000 */
[----:B--2---:R-:W-:-:S03]  /*01f0*/  FADD R5, R2, -R5 ;  /* 0x8000000502057221 */ /* 0x004fc60000000000 */
[----:B0-----:R-:W-:Y:S02]  /*0200*/  FMUL R4, R12, R3 ;  /* 0x000000030c047220 */ /* 0x001fe40000400000 */
[----:B------:R-:W0:Y:S02]  /*0210*/  LDC.64 R2, c[0x0][0x240] ;  /* 0x00009000ff027b82 */ /* 0x000e240000000a00 */
[----:B------:R-:W-:-:S04]  /*0220*/  FMUL R4, R5, R4 ;  /* 0x0000000405047220 */ /* 0x000fc80000400000 */
[----:B-----5:R-:W-:-:S04]  /*0230*/  FFMA R11, R8, R4, R11 ;  /* 0x00000004080b7223 */ /* 0x020fc8000000000b */
[----:B------:R-:W-:Y:S01]  /*0240*/  FADD R4, R6, R11 ;  /* 0x0000000b06047221 */ /* 0x000fe20000000000 */
[----:B------:R-:W-:-:S04]  /*0250*/  FSETP.GEU.AND P0, PT, R11, -R6, PT ;  /* 0x800000060b00720b */ /* 0x000fc80003f0e000 */
[----:B------:R-:W-:Y:S02]  /*0260*/  FSEL R7, R4, RZ, P0 ;  /* 0x000000ff04077208 */ /* 0x000fe40000000000 */
[----:B------:R-:W-:Y:S02]  /*0270*/  IADD3 R4, P1, R0, UR6, RZ ;  /* 0x0000000600047c10 */ /* 0x000fe4000ff3e0ff */
[----:B------:R-:W-:Y:S02]  /*0280*/  FSETP.GTU.AND P0, PT, R7, RZ, PT ;  /* 0x000000ff0700720b */ /* 0x000fe40003f0c000 */
[C---:B------:R-:W-:Y:S02]  /*0290*/  LEA.HI.X.SX32 R5, R0.reuse, UR7, 0x1, P1 ;  /* 0x0000000700057c11 */ /* 0x040fe400088f0eff */
[----:B------:R-:W-:Y:S01]  /*02a0*/  SEL R9, RZ, 0x1, P0 ;  /* 0x00000001ff097807 */ /* 0x000fe20000000000 */
[----:B0-----:R-:W-:-:S05]  /*02b0*/  IMAD.WIDE R2, R0, 0x4, R2 ;  /* 0x0000000400027825 */ /* 0x001fca00078e0202 */
[----:B------:R-:W-:Y:S04]  /*02c0*/  STG.E desc[UR4][R2.64], R7 ;  /* 0x0000000702007986 */ /* 0x000fe8000c101904 */
[----:B------:R-:W-:Y:S01]  /*02d0*/  STG.E.U8 desc[UR4][R4.64], R9 ;  /* 0x0000000904007986 */ /* 0x000fe2000c101104 */
[----:B------:R-:W-:Y:S05]  /*02e0*/  EXIT ;  /* 0x000000000000794d */ /* 0x000fea0003800000 */
.L_x_0:
[----:B------:R-:W-:-:S00]  /*02f0*/  BRA `(.L_x_0) ;  /* 0xfffffffc00fc7947 */ /* 0x000fc0000383ffff */
[----:B------:R-:W-:-:S00]  /*0300*/  NOP ;  /* 0x0000000000007918 */ /* 0x000fc00000000000 */
[----:B------:R-:W-:-:S00]  /*0310*/  NOP ;  /* 0x0000000000007918 */ /* 0x000fc00000000000 */
[----:B------:R-:W-:-:S00]  /*0320*/  NOP ;  /* 0x0000000000007918 */ /* 0x000fc00000000000 */
[----:B------:R-:W-:-:S00]  /*0330*/  NOP ;  /* 0x0000000000007918 */ /* 0x000fc00000000000 */
[----:B------:R-:W-:-:S00]  /*0340*/  NOP ;  /* 0x0000000000007918 */ /* 0x000fc00000000000 */
[----:B------:R-:W-:-:S00]  /*0350*/  NOP ;  /* 0x0000000000007918 */ /* 0x000fc00000000000 */
[----:B------:R-:W-:-:S00]  /*0360*/  NOP ;  /* 0x0000000000007918 */ /* 0x000fc00000000000 */
[----:B------:R-:W-:-:S00]  /*0370*/  NOP ;  /* 0x0000000000007918 */ /* 0x000fc00000000000 */
.L_x_1:


//--------------------- .nv.global.init           --------------------------
	.section	.nv.global.init,"aw",@progbits
.nv.global.init:
	.type		_$_str,@object
	.size		_$_str,(_$_str_$_2 - _$_str)
_$_str:
        /*0000*/ 	.byte	0x5f, 0x5f, 0x43, 0x55, 0x44, 0x41, 0x5f, 0x46, 0x54, 0x5a, 0x00
	.type		_$_str_$_2,@object
	.size		_$_str_$_2,(.L_1 - _$_str_$_2)
_$_str_$_2:
        /*000b*/ 	.byte	0x5f, 0x5f, 0x43, 0x55, 0x44, 0x41, 0x5f, 0x50, 0x52, 0x45, 0x43, 0x5f, 0x53, 0x51, 0x52, 0x54
        /*001b*/ 	.byte	0x00
.L_1:


//--------------------- .nv.constant0.triton_poi_fused__native_batch_norm_legit_no_training_add_relu_threshold_backward_12 --------------------------
	.section	.nv.constant0.triton_poi_fused__native_batch_norm_legit_no_training_add_relu_threshold_backward_12,"a",@progbits
	.sectionflags	@""
	.align	4
.nv.constant0.triton_poi_fused__native_batch_norm_legit_no_training_add_relu_threshold_backward_12:
	.zero		596
